//
// Generated by NVIDIA NVVM Compiler
//
// Compiler Build ID: CL-36424714
// Cuda compilation tools, release 13.0, V13.0.88
// Based on NVVM 20.0.0
//

.version 9.0
.target sm_100
.address_size 64

	// .globl	_Z9reduce_v7PKfPfj
// _ZZ9reduce_v7PKfPfjE13warpLevelSums has been demoted

.visible .entry _Z9reduce_v7PKfPfj(
	.param .u64 .ptr .align 1 _Z9reduce_v7PKfPfj_param_0,
	.param .u64 .ptr .align 1 _Z9reduce_v7PKfPfj_param_1,
	.param .u32 _Z9reduce_v7PKfPfj_param_2
)
{
	.reg .pred 	%p<17>;
	.reg .b32 	%r<40>;
	.reg .b32 	%f<49>;
	.reg .b64 	%rd<9>;
	// demoted variable
	.shared .align 4 .b8 _ZZ9reduce_v7PKfPfjE13warpLevelSums[128];
	ld.param.u64 	%rd2, [_Z9reduce_v7PKfPfj_param_0];
	ld.param.u64 	%rd3, [_Z9reduce_v7PKfPfj_param_1];
	ld.param.u32 	%r10, [_Z9reduce_v7PKfPfj_param_2];
	mov.u32 	%r1, %ntid.x;
	mov.u32 	%r2, %ctaid.x;
	mov.u32 	%r3, %tid.x;
	mad.lo.s32 	%r39, %r1, %r2, %r3;
	shr.u32 	%r5, %r10, 2;
	setp.ge.u32 	%p1, %r39, %r5;
	mov.f32 	%f47, 0f00000000;
	@%p1 bra 	$L__BB0_4;
	mov.u32 	%r11, %nctaid.x;
	mul.lo.s32 	%r6, %r1, %r11;
	cvta.to.global.u64 	%rd1, %rd2;
	mov.f32 	%f43, 0f00000000;
	mov.f32 	%f44, %f43;
	mov.f32 	%f45, %f43;
	mov.f32 	%f46, %f43;
$L__BB0_2:
	mul.wide.u32 	%rd4, %r39, 16;
	add.s64 	%rd5, %rd1, %rd4;
	ld.global.v4.f32 	{%f17, %f18, %f19, %f20}, [%rd5];
	add.f32 	%f46, %f17, %f46;
	add.f32 	%f45, %f18, %f45;
	add.f32 	%f44, %f19, %f44;
	add.f32 	%f43, %f20, %f43;
	add.s32 	%r39, %r39, %r6;
	setp.lt.u32 	%p2, %r39, %r5;
	@%p2 bra 	$L__BB0_2;
	add.f32 	%f21, %f46, 0f00000000;
	add.f32 	%f22, %f21, %f45;
	add.f32 	%f23, %f22, %f44;
	add.f32 	%f47, %f23, %f43;
$L__BB0_4:
	and.b32  	%r9, %r3, 31;
	mov.b32 	%r12, %f47;
	shfl.sync.down.b32	%r13|%p3, %r12, 16, 31, -1;
	mov.b32 	%f24, %r13;
	add.f32 	%f25, %f47, %f24;
	mov.b32 	%r14, %f25;
	shfl.sync.down.b32	%r15|%p4, %r14, 8, 31, -1;
	mov.b32 	%f26, %r15;
	add.f32 	%f27, %f25, %f26;
	mov.b32 	%r16, %f27;
	shfl.sync.down.b32	%r17|%p5, %r16, 4, 31, -1;
	mov.b32 	%f28, %r17;
	add.f32 	%f29, %f27, %f28;
	mov.b32 	%r18, %f29;
	shfl.sync.down.b32	%r19|%p6, %r18, 2, 31, -1;
	mov.b32 	%f30, %r19;
	add.f32 	%f31, %f29, %f30;
	mov.b32 	%r20, %f31;
	shfl.sync.down.b32	%r21|%p7, %r20, 1, 31, -1;
	mov.b32 	%f32, %r21;
	add.f32 	%f11, %f31, %f32;
	bar.sync 	0;
	setp.ne.s32 	%p8, %r9, 0;
	@%p8 bra 	$L__BB0_6;
	shr.u32 	%r22, %r3, 3;
	mov.u32 	%r23, _ZZ9reduce_v7PKfPfjE13warpLevelSums;
	add.s32 	%r24, %r23, %r22;
	st.shared.f32 	[%r24], %f11;
$L__BB0_6:
	bar.sync 	0;
	shr.u32 	%r25, %r1, 5;
	setp.ge.u32 	%p9, %r3, %r25;
	mov.f32 	%f48, 0f00000000;
	@%p9 bra 	$L__BB0_8;
	shl.b32 	%r26, %r9, 2;
	mov.u32 	%r27, _ZZ9reduce_v7PKfPfjE13warpLevelSums;
	add.s32 	%r28, %r27, %r26;
	ld.shared.f32 	%f48, [%r28];
$L__BB0_8:
	setp.gt.u32 	%p10, %r3, 31;
	@%p10 bra 	$L__BB0_11;
	mov.b32 	%r29, %f48;
	shfl.sync.down.b32	%r30|%p11, %r29, 16, 31, -1;
	mov.b32 	%f34, %r30;
	add.f32 	%f35, %f48, %f34;
	mov.b32 	%r31, %f35;
	shfl.sync.down.b32	%r32|%p12, %r31, 8, 31, -1;
	mov.b32 	%f36, %r32;
	add.f32 	%f37, %f35, %f36;
	mov.b32 	%r33, %f37;
	shfl.sync.down.b32	%r34|%p13, %r33, 4, 31, -1;
	mov.b32 	%f38, %r34;
	add.f32 	%f39, %f37, %f38;
	mov.b32 	%r35, %f39;
	shfl.sync.down.b32	%r36|%p14, %r35, 2, 31, -1;
	mov.b32 	%f40, %r36;
	add.f32 	%f41, %f39, %f40;
	mov.b32 	%r37, %f41;
	shfl.sync.down.b32	%r38|%p15, %r37, 1, 31, -1;
	mov.b32 	%f42, %r38;
	add.f32 	%f14, %f41, %f42;
	setp.ne.s32 	%p16, %r3, 0;
	@%p16 bra 	$L__BB0_11;
	cvta.to.global.u64 	%rd6, %rd3;
	mul.wide.u32 	%rd7, %r2, 4;
	add.s64 	%rd8, %rd6, %rd7;
	st.global.f32 	[%rd8], %f14;
$L__BB0_11:
	ret;

}


// ===== COMPILED SASS (sm_100) =====

	.target	sm_100

	.elftype	@"ET_EXEC"


//--------------------- .note.nv.tkinfo           --------------------------
	.section	.note.nv.tkinfo,"",@"SHT_NOTE"
	.sectionflags	@"SHF_NOTE_NV_TKINFO"
	.tkinfo
        /*0018*/ 	.word	0x00000002
        /*0030*/ 	.string	""
        /*0030*/ 	.string	"ptxas"
        /*0030*/ 	.string	"Cuda compilation tools, release 13.0, V13.0.88"
        /*0030*/ 	.string	"Build cuda_13.0.r13.0/compiler.36424714_0"
        /*0030*/ 	.string	"-arch sm_100 -m 64 "



//--------------------- .note.nv.cuinfo           --------------------------
	.section	.note.nv.cuinfo,"",@"SHT_NOTE"
	.sectionflags	@"SHF_NOTE_NV_CUINFO"
        /*0018*/ 	.short	0x0002
        /*001a*/ 	.short	0x0064
        /*001c*/ 	.short	0x0082
	.zero		2


//--------------------- .nv.info                  --------------------------
	.section	.nv.info,"",@"SHT_CUDA_INFO"
	.align	4


	//----- nvinfo : EIATTR_REGCOUNT
	.align		4
        /*0000*/ 	.byte	0x04, 0x2f
        /*0002*/ 	.short	(.L_1 - .L_0)
	.align		4
.L_0:
        /*0004*/ 	.word	index@(_Z9reduce_v7PKfPfj)
        /*0008*/ 	.word	0x00000012


	//----- nvinfo : EIATTR_FRAME_SIZE
	.align		4
.L_1:
        /*000c*/ 	.byte	0x04, 0x11
        /*000e*/ 	.short	(.L_3 - .L_2)
	.align		4
.L_2:
        /*0010*/ 	.word	index@(_Z9reduce_v7PKfPfj)
        /*0014*/ 	.word	0x00000000


	//----- nvinfo : EIATTR_MIN_STACK_SIZE
	.align		4
.L_3:
        /*0018*/ 	.byte	0x04, 0x12
        /*001a*/ 	.short	(.L_5 - .L_4)
	.align		4
.L_4:
        /*001c*/ 	.word	index@(_Z9reduce_v7PKfPfj)
        /*0020*/ 	.word	0x00000000
.L_5:


//--------------------- .nv.compat                --------------------------
	.section	.nv.compat,"",@"SHT_CUDA_COMPAT_INFO"
	.align	4
        /*0000*/ 	.byte	0x02, 0x09, 0x00, 0x00, 0x02, 0x02, 0x01, 0x00, 0x02, 0x05, 0x05, 0x00, 0x03, 0x07, 0x01, 0x01
        /*0010*/ 	.byte	0x02, 0x03, 0x00, 0x00, 0x02, 0x06, 0x01, 0x00, 0x04, 0x0b, 0x08, 0x00, 0x09, 0x00, 0x00, 0x00
        /*0020*/ 	.byte	0x00, 0x00, 0x00, 0x00


//--------------------- .nv.info._Z9reduce_v7PKfPfj --------------------------
	.section	.nv.info._Z9reduce_v7PKfPfj,"",@"SHT_CUDA_INFO"
	.sectionflags	@""
	.align	4


	//----- nvinfo : EIATTR_CUDA_API_VERSION
	.align		4
        /*0000*/ 	.byte	0x04, 0x37
        /*0002*/ 	.short	(.L_7 - .L_6)
.L_6:
        /*0004*/ 	.word	0x00000082


	//----- nvinfo : EIATTR_KPARAM_INFO
	.align		4
.L_7:
        /*0008*/ 	.byte	0x04, 0x17
        /*000a*/ 	.short	(.L_9 - .L_8)
.L_8:
        /*000c*/ 	.word	0x00000000
        /*0010*/ 	.short	0x0002
        /*0012*/ 	.short	0x0010
        /*0014*/ 	.byte	0x00, 0xf0, 0x11, 0x00


	//----- nvinfo : EIATTR_KPARAM_INFO
	.align		4
.L_9:
        /*0018*/ 	.byte	0x04, 0x17
        /*001a*/ 	.short	(.L_11 - .L_10)
.L_10:
        /*001c*/ 	.word	0x00000000
        /*0020*/ 	.short	0x0001
        /*0022*/ 	.short	0x0008
        /*0024*/ 	.byte	0x00, 0xf5, 0x21, 0x00


	//----- nvinfo : EIATTR_KPARAM_INFO
	.align		4
.L_11:
        /*0028*/ 	.byte	0x04, 0x17
        /*002a*/ 	.short	(.L_13 - .L_12)
.L_12:
        /*002c*/ 	.word	0x00000000
        /*0030*/ 	.short	0x0000
        /*0032*/ 	.short	0x0000
        /*0034*/ 	.byte	0x00, 0xf5, 0x21, 0x00


	//----- nvinfo : EIATTR_SPARSE_MMA_MASK
	.align		4
.L_13:
        /*0038*/ 	.byte	0x03, 0x50
        /*003a*/ 	.short	0x0000


	//----- nvinfo : EIATTR_MAXREG_COUNT
	.align		4
        /*003c*/ 	.byte	0x03, 0x1b
        /*003e*/ 	.short	0x00ff


	//----- nvinfo : EIATTR_NUM_BARRIERS
	.align		4
        /*0040*/ 	.byte	0x02, 0x4c
        /*0042*/ 	.byte	0x01
	.zero		1


	//----- nvinfo : EIATTR_MERCURY_ISA_VERSION
	.align		4
        /*0044*/ 	.byte	0x03, 0x5f
        /*0046*/ 	.short	0x0101


	//----- nvinfo : EIATTR_COOP_GROUP_MASK_REGIDS
	.align		4
        /*0048*/ 	.byte	0x04, 0x29
        /*004a*/ 	.short	(.L_15 - .L_14)


	//   ....[0]....
.L_14:
        /*004c*/ 	.word	0xffffffff


	//   ....[1]....
        /*0050*/ 	.word	0xffffffff


	//   ....[2]....
        /*0054*/ 	.word	0xffffffff


	//   ....[3]....
        /*0058*/ 	.word	0xffffffff


	//   ....[4]....
        /*005c*/ 	.word	0xffffffff


	//   ....[5]....
        /*0060*/ 	.word	0xffffffff


	//   ....[6]....
        /*0064*/ 	.word	0xffffffff


	//   ....[7]....
        /*0068*/ 	.word	0xffffffff


	//   ....[8]....
        /*006c*/ 	.word	0xffffffff


	//   ....[9]....
        /*0070*/ 	.word	0xffffffff


	//----- nvinfo : EIATTR_COOP_GROUP_INSTR_OFFSETS
	.align		4
.L_15:
        /*0074*/ 	.byte	0x04, 0x28
        /*0076*/ 	.short	(.L_17 - .L_16)


	//   ....[0]....
.L_16:
        /*0078*/ 	.word	0x00000220


	//   ....[1]....
        /*007c*/ 	.word	0x00000280


	//   ....[2]....
        /*0080*/ 	.word	0x000002b0


	//   ....[3]....
        /*0084*/ 	.word	0x00000300


	//   ....[4]....
        /*0088*/ 	.word	0x00000350


	//   ....[5]....
        /*008c*/ 	.word	0x000003e0


	//   ....[6]....
        /*0090*/ 	.word	0x00000410


	//   ....[7]....
        /*0094*/ 	.word	0x00000430


	//   ....[8]....
        /*0098*/ 	.word	0x00000450


	//   ....[9]....
        /*009c*/ 	.word	0x00000470


	//----- nvinfo : EIATTR_VRC_CTA_INIT_COUNT
	.align		4
.L_17:
        /*00a0*/ 	.byte	0x02, 0x4a
	.zero		1
	.zero		1


	//----- nvinfo : EIATTR_EXIT_INSTR_OFFSETS
	.align		4
        /*00a4*/ 	.byte	0x04, 0x1c
        /*00a6*/ 	.short	(.L_19 - .L_18)


	//   ....[0]....
.L_18:
        /*00a8*/ 	.word	0x000003d0


	//   ....[1]....
        /*00ac*/ 	.word	0x00000480


	//   ....[2]....
        /*00b0*/ 	.word	0x000004d0


	//----- nvinfo : EIATTR_CRS_STACK_SIZE
	.align		4
.L_19:
        /*00b4*/ 	.byte	0x04, 0x1e
        /*00b6*/ 	.short	(.L_21 - .L_20)
.L_20:
        /*00b8*/ 	.word	0x00000000


	//----- nvinfo : EIATTR_CBANK_PARAM_SIZE
	.align		4
.L_21:
        /*00bc*/ 	.byte	0x03, 0x19
        /*00be*/ 	.short	0x0014


	//----- nvinfo : EIATTR_PARAM_CBANK
	.align		4
        /*00c0*/ 	.byte	0x04, 0x0a
        /*00c2*/ 	.short	(.L_23 - .L_22)
	.align		4
.L_22:
        /*00c4*/ 	.word	index@(.nv.constant0._Z9reduce_v7PKfPfj)
        /*00c8*/ 	.short	0x0380
        /*00ca*/ 	.short	0x0014


	//----- nvinfo : EIATTR_SW_WAR
	.align		4
.L_23:
        /*00cc*/ 	.byte	0x04, 0x36
        /*00ce*/ 	.short	(.L_25 - .L_24)
.L_24:
        /*00d0*/ 	.word	0x00000008
.L_25:


//--------------------- .nv.callgraph             --------------------------
	.section	.nv.callgraph,"",@"SHT_CUDA_CALLGRAPH"
	.align	4
	.sectionentsize	8
	.align		4
        /*0000*/ 	.word	0x00000000
	.align		4
        /*0004*/ 	.word	0xffffffff
	.align		4
        /*0008*/ 	.word	0x00000000
	.align		4
        /*000c*/ 	.word	0xfffffffe
	.align		4
        /*0010*/ 	.word	0x00000000
	.align		4
        /*0014*/ 	.word	0xfffffffd
	.align		4
        /*0018*/ 	.word	0x00000000
	.align		4
        /*001c*/ 	.word	0xfffffffc


//--------------------- .text._Z9reduce_v7PKfPfj  --------------------------
	.section	.text._Z9reduce_v7PKfPfj,"ax",@progbits
	.align	128
        .global         _Z9reduce_v7PKfPfj
        .type           _Z9reduce_v7PKfPfj,@function
        .size           _Z9reduce_v7PKfPfj,(.L_x_5 - _Z9reduce_v7PKfPfj)
        .other          _Z9reduce_v7PKfPfj,@"STO_CUDA_ENTRY STV_DEFAULT"
_Z9reduce_v7PKfPfj:
.text._Z9reduce_v7PKfPfj:
[----:B------:R-:W-:Y:S01]  /*0000*/  LDC R1, c[0x0][0x37c] ;  /* 0x0000df00ff017b82 */ /* 0x000fe20000000800 */
[----:B------:R-:W0:Y:S01]  /*0010*/  S2R R0, SR_CTAID.X ;  /* 0x0000000000007919 */ /* 0x000e220000002500 */
[----:B------:R-:W1:Y:S01]  /*0020*/  LDCU UR4, c[0x0][0x390] ;  /* 0x00007200ff0477ac */ /* 0x000e620008000800 */
[----:B------:R-:W-:Y:S01]  /*0030*/  BSSY.RECONVERGENT B0, `(.L_x_0) ;  /* 0x000001e000007945 */ /* 0x000fe20003800200 */
[----:B------:R-:W-:Y:S01]  /*0040*/  HFMA2 R4, -RZ, RZ, 0, 0 ;  /* 0x00000000ff047431 */ /* 0x000fe200000001ff */
[----:B------:R-:W0:Y:S01]  /*0050*/  S2R R3, SR_TID.X ;  /* 0x0000000000037919 */ /* 0x000e220000002100 */
[----:B------:R-:W0:Y:S01]  /*0060*/  LDCU UR8, c[0x0][0x360] ;  /* 0x00006c00ff0877ac */ /* 0x000e220008000800 */
[----:B------:R-:W2:Y:S01]  /*0070*/  LDCU.64 UR6, c[0x0][0x358] ;  /* 0x00006b00ff0677ac */ /* 0x000ea20008000a00 */
[----:B-1----:R-:W-:Y:S01]  /*0080*/  USHF.R.U32.HI UR4, URZ, 0x2, UR4 ;  /* 0x00000002ff047899 */ /* 0x002fe20008011604 */
[----:B0-----:R-:W-:-:S05]  /*0090*/  IMAD R2, R0, UR8, R3 ;  /* 0x0000000800027c24 */ /* 0x001fca000f8e0203 */
[----:B------:R-:W-:-:S13]  /*00a0*/  ISETP.GE.U32.AND P0, PT, R2, UR4, PT ;  /* 0x0000000402007c0c */ /* 0x000fda000bf06070 */
[----:B--2---:R-:W-:Y:S05]  /*00b0*/  @P0 BRA `(.L_x_1) ;  /* 0x0000000000540947 */ /* 0x004fea0003800000 */
[----:B------:R-:W0:Y:S01]  /*00c0*/  LDC R11, c[0x0][0x370] ;  /* 0x0000dc00ff0b7b82 */ /* 0x000e220000000800 */
[----:B------:R-:W-:Y:S01]  /*00d0*/  BSSY.RECONVERGENT B1, `(.L_x_2) ;  /* 0x000000f000017945 */ /* 0x000fe20003800200 */
[----:B------:R-:W-:Y:S02]  /*00e0*/  MOV R10, RZ ;  /* 0x000000ff000a7202 */ /* 0x000fe40000000f00 */
[----:B------:R-:W-:Y:S02]  /*00f0*/  CS2R R12, SRZ ;  /* 0x00000000000c7805 */ /* 0x000fe4000001ff00 */
[----:B------:R-:W-:Y:S02]  /*0100*/  MOV R15, RZ ;  /* 0x000000ff000f7202 */ /* 0x000fe40000000f00 */
[----:B------:R-:W1:Y:S01]  /*0110*/  LDC.64 R8, c[0x0][0x380] ;  /* 0x0000e000ff087b82 */ /* 0x000e620000000a00 */
[----:B0-----:R-:W-:-:S07]  /*0120*/  IMAD R11, R11, UR8, RZ ;  /* 0x000000080b0b7c24 */ /* 0x001fce000f8e02ff */
.L_x_3:
[----:B-1----:R-:W-:-:S06]  /*0130*/  IMAD.WIDE.U32 R4, R2, 0x10, R8 ;  /* 0x0000001002047825 */ /* 0x002fcc00078e0008 */
[----:B------:R-:W2:Y:S01]  /*0140*/  LDG.E.128 R4, desc[UR6][R4.64] ;  /* 0x0000000604047981 */ /* 0x000ea2000c1e1d00 */
[----:B------:R-:W-:-:S04]  /*0150*/  IADD3 R2, PT, PT, R11, R2, RZ ;  /* 0x000000020b027210 */ /* 0x000fc80007ffe0ff */
[----:B------:R-:W-:Y:S01]  /*0160*/  ISETP.GE.U32.AND P0, PT, R2, UR4, PT ;  /* 0x0000000402007c0c */ /* 0x000fe2000bf06070 */
[----:B--2---:R-:W-:Y:S01]  /*0170*/  FADD R15, R4, R15 ;  /* 0x0000000f040f7221 */ /* 0x004fe20000000000 */
[----:B------:R-:W-:Y:S01]  /*0180*/  FADD R12, R5, R12 ;  /* 0x0000000c050c7221 */ /* 0x000fe20000000000 */
[----:B------:R-:W-:Y:S01]  /*0190*/  FADD R13, R6, R13 ;  /* 0x0000000d060d7221 */ /* 0x000fe20000000000 */
[----:B------:R-:W-:-:S09]  /*01a0*/  FADD R10, R7, R10 ;  /* 0x0000000a070a7221 */ /* 0x000fd20000000000 */
[----:B------:R-:W-:Y:S05]  /*01b0*/  @!P0 BRA `(.L_x_3) ;  /* 0xfffffffc00dc8947 */ /* 0x000fea000383ffff */
[----:B------:R-:W-:Y:S05]  /*01c0*/  BSYNC.RECONVERGENT B1 ;  /* 0x0000000000017941 */ /* 0x000fea0003800200 */
.L_x_2:
[----:B------:R-:W-:-:S04]  /*01d0*/  FADD R15, RZ, R15 ;  /* 0x0000000fff0f7221 */ /* 0x000fc80000000000 */
[----:B------:R-:W-:-:S04]  /*01e0*/  FADD R12, R12, R15 ;  /* 0x0000000f0c0c7221 */ /* 0x000fc80000000000 */
[----:B------:R-:W-:-:S04]  /*01f0*/  FADD R13, R13, R12 ;  /* 0x0000000c0d0d7221 */ /* 0x000fc80000000000 */
[----:B------:R-:W-:-:S07]  /*0200*/  FADD R4, R10, R13 ;  /* 0x0000000d0a047221 */ /* 0x000fce0000000000 */
.L_x_1:
[----:B------:R-:W-:Y:S05]  /*0210*/  BSYNC.RECONVERGENT B0 ;  /* 0x0000000000007941 */ /* 0x000fea0003800200 */
.L_x_0:
[----:B------:R-:W0:Y:S01]  /*0220*/  SHFL.DOWN PT, R5, R4, 0x10, 0x1f ;  /* 0x0a001f0004057f89 */ /* 0x000e2200000e0000 */
[----:B------:R-:W-:Y:S01]  /*0230*/  USHF.R.U32.HI UR5, URZ, 0x5, UR8 ;  /* 0x00000005ff057899 */ /* 0x000fe20008011608 */
[----:B------:R-:W-:Y:S05]  /*0240*/  BAR.SYNC.DEFER_BLOCKING 0x0 ;  /* 0x0000000000007b1d */ /* 0x000fea0000010000 */
[----:B------:R-:W-:-:S13]  /*0250*/  ISETP.GE.U32.AND P1, PT, R3, UR5, PT ;  /* 0x0000000503007c0c */ /* 0x000fda000bf26070 */
[----:B------:R-:W1:Y:S01]  /*0260*/  @!P1 S2R R11, SR_CgaCtaId ;  /* 0x00000000000b9919 */ /* 0x000e620000008800 */
[----:B0-----:R-:W-:-:S05]  /*0270*/  FADD R5, R5, R4 ;  /* 0x0000000405057221 */ /* 0x001fca0000000000 */
[----:B------:R-:W0:Y:S02]  /*0280*/  SHFL.DOWN PT, R2, R5, 0x8, 0x1f ;  /* 0x09001f0005027f89 */ /* 0x000e2400000e0000 */
[----:B0-----:R-:W-:Y:S01]  /*0290*/  FADD R6, R5, R2 ;  /* 0x0000000205067221 */ /* 0x001fe20000000000 */
[----:B------:R-:W-:-:S04]  /*02a0*/  LOP3.LUT P0, R2, R3, 0x1f, RZ, 0xc0, !PT ;  /* 0x0000001f03027812 */ /* 0x000fc8000780c0ff */
[----:B------:R-:W0:Y:S09]  /*02b0*/  SHFL.DOWN PT, R7, R6, 0x4, 0x1f ;  /* 0x08801f0006077f89 */ /* 0x000e3200000e0000 */
[----:B------:R-:W2:Y:S01]  /*02c0*/  @!P0 S2R R9, SR_CgaCtaId ;  /* 0x0000000000098919 */ /* 0x000ea20000008800 */
[----:B------:R-:W-:Y:S01]  /*02d0*/  @!P0 MOV R4, 0x400 ;  /* 0x0000040000048802 */ /* 0x000fe20000000f00 */
[----:B0-----:R-:W-:Y:S01]  /*02e0*/  FADD R7, R6, R7 ;  /* 0x0000000706077221 */ /* 0x001fe20000000000 */
[----:B------:R-:W-:-:S04]  /*02f0*/  @!P1 MOV R6, 0x400 ;  /* 0x0000040000069802 */ /* 0x000fc80000000f00 */
[----:B------:R-:W0:Y:S01]  /*0300*/  SHFL.DOWN PT, R8, R7, 0x2, 0x1f ;  /* 0x08401f0007087f89 */ /* 0x000e2200000e0000 */
[----:B-1----:R-:W-:Y:S02]  /*0310*/  @!P1 LEA R11, R11, R6, 0x18 ;  /* 0x000000060b0b9211 */ /* 0x002fe400078ec0ff */
[----:B--2---:R-:W-:-:S04]  /*0320*/  @!P0 LEA R4, R9, R4, 0x18 ;  /* 0x0000000409048211 */ /* 0x004fc800078ec0ff */
[----:B------:R-:W-:Y:S01]  /*0330*/  @!P0 LEA.HI R4, R3, R4, RZ, 0x1d ;  /* 0x0000000403048211 */ /* 0x000fe200078fe8ff */
[----:B0-----:R-:W-:-:S05]  /*0340*/  FADD R8, R7, R8 ;  /* 0x0000000807087221 */ /* 0x001fca0000000000 */
[----:B------:R-:W0:Y:S02]  /*0350*/  SHFL.DOWN PT, R5, R8, 0x1, 0x1f ;  /* 0x08201f0008057f89 */ /* 0x000e2400000e0000 */
[----:B0-----:R-:W-:Y:S01]  /*0360*/  FADD R7, R8, R5 ;  /* 0x0000000508077221 */ /* 0x001fe20000000000 */
[----:B------:R-:W-:Y:S02]  /*0370*/  @!P1 LEA R5, R2, R11, 0x2 ;  /* 0x0000000b02059211 */ /* 0x000fe400078e10ff */
[----:B------:R-:W-:Y:S02]  /*0380*/  MOV R2, RZ ;  /* 0x000000ff00027202 */ /* 0x000fe40000000f00 */
[----:B------:R0:W-:Y:S01]  /*0390*/  @!P0 STS [R4], R7 ;  /* 0x0000000704008388 */ /* 0x0001e20000000800 */
[----:B------:R-:W-:Y:S01]  /*03a0*/  BAR.SYNC.DEFER_BLOCKING 0x0 ;  /* 0x0000000000007b1d */ /* 0x000fe20000010000 */
[----:B------:R-:W-:-:S05]  /*03b0*/  ISETP.GT.U32.AND P0, PT, R3, 0x1f, PT ;  /* 0x0000001f0300780c */ /* 0x000fca0003f04070 */
[----:B------:R0:W1:Y:S08]  /*03c0*/  @!P1 LDS R2, [R5] ;  /* 0x0000000005029984 */ /* 0x0000700000000800 */
[----:B0-----:R-:W-:Y:S05]  /*03d0*/  @P0 EXIT ;  /* 0x000000000000094d */ /* 0x001fea0003800000 */
[----:B-1----:R-:W0:Y:S01]  /*03e0*/  SHFL.DOWN PT, R5, R2, 0x10, 0x1f ;  /* 0x0a001f0002057f89 */ /* 0x002e2200000e0000 */
[----:B------:R-:W-:Y:S01]  /*03f0*/  ISETP.NE.AND P0, PT, R3, RZ, PT ;  /* 0x000000ff0300720c */ /* 0x000fe20003f05270 */
[----:B0-----:R-:W-:-:S05]  /*0400*/  FADD R5, R5, R2 ;  /* 0x0000000205057221 */ /* 0x001fca0000000000 */
[----:B------:R-:W0:Y:S02]  /*0410*/  SHFL.DOWN PT, R4, R5, 0x8, 0x1f ;  /* 0x09001f0005047f89 */ /* 0x000e2400000e0000 */
[----:B0-----:R-:W-:-:S05]  /*0420*/  FADD R4, R5, R4 ;  /* 0x0000000405047221 */ /* 0x001fca0000000000 */
[----:B------:R-:W0:Y:S02]  /*0430*/  SHFL.DOWN PT, R7, R4, 0x4, 0x1f ;  /* 0x08801f0004077f89 */ /* 0x000e2400000e0000 */
[----:B0-----:R-:W-:-:S05]  /*0440*/  FADD R7, R4, R7 ;  /* 0x0000000704077221 */ /* 0x001fca0000000000 */
[----:B------:R-:W0:Y:S02]  /*0450*/  SHFL.DOWN PT, R6, R7, 0x2, 0x1f ;  /* 0x08401f0007067f89 */ /* 0x000e2400000e0000 */
[----:B0-----:R-:W-:-:S05]  /*0460*/  FADD R6, R7, R6 ;  /* 0x0000000607067221 */ /* 0x001fca0000000000 */
[----:B------:R0:W1:Y:S01]  /*0470*/  SHFL.DOWN PT, R9, R6, 0x1, 0x1f ;  /* 0x08201f0006097f89 */ /* 0x00006200000e0000 */
[----:B------:R-:W-:Y:S05]  /*0480*/  @P0 EXIT ;  /* 0x000000000000094d */ /* 0x000fea0003800000 */
[----:B------:R-:W2:Y:S01]  /*0490*/  LDC.64 R2, c[0x0][0x388] ;  /* 0x0000e200ff027b82 */ /* 0x000ea20000000a00 */
[----:B-1----:R-:W-:Y:S01]  /*04a0*/  FADD R9, R6, R9 ;  /* 0x0000000906097221 */ /* 0x002fe20000000000 */
[----:B--2---:R-:W-:-:S05]  /*04b0*/  IMAD.WIDE.U32 R2, R0, 0x4, R2 ;  /* 0x0000000400027825 */ /* 0x004fca00078e0002 */
[----:B------:R-:W-:Y:S01]  /*04c0*/  STG.E desc[UR6][R2.64], R9 ;  /* 0x0000000902007986 */ /* 0x000fe2000c101906 */
[----:B------:R-:W-:Y:S05]  /*04d0*/  EXIT ;  /* 0x000000000000794d */ /* 0x000fea0003800000 */
.L_x_4:
[----:B------:R-:W-:-:S00]  /*04e0*/  BRA `(.L_x_4) ;  /* 0xfffffffc00fc7947 */ /* 0x000fc0000383ffff */
[----:B------:R-:W-:-:S00]  /*04f0*/  NOP ;  /* 0x0000000000007918 */ /* 0x000fc00000000000 */
        /* <DEDUP_REMOVED lines=8> */
.L_x_5:


//--------------------- .nv.shared._Z9reduce_v7PKfPfj --------------------------
	.section	.nv.shared._Z9reduce_v7PKfPfj,"aw",@nobits
	.sectionflags	@""
	.align	4
.nv.shared._Z9reduce_v7PKfPfj:
	.zero		1152


//--------------------- .nv.shared.reserved.0     --------------------------
	.section	.nv.shared.reserved.0,"aw",@nobits
	.weak		__nv_reservedSMEM_offset_0_alias
	.size		__nv_reservedSMEM_offset_0_alias, 0, 64
	.other		__nv_reservedSMEM_offset_0_alias,@"STO_CUDA_RESERVED_SHARED STV_DEFAULT"
__nv_reservedSMEM_offset_0_alias:
	.zero		0
	.zero		64


//--------------------- .nv.constant0._Z9reduce_v7PKfPfj --------------------------
	.section	.nv.constant0._Z9reduce_v7PKfPfj,"a",@progbits
	.sectionflags	@""
	.align	4
.nv.constant0._Z9reduce_v7PKfPfj:
	.zero		916


//--------------------- SYMBOLS --------------------------

	.type		.nv.reservedSmem.offset0,@object
	.size		.nv.reservedSmem.offset0,0x4
	.type		.nv.reservedSmem.cap,@object
	.size		.nv.reservedSmem.cap,0x4
